//
// Generated by NVIDIA NVVM Compiler
//
// Compiler Build ID: CL-36424714
// Cuda compilation tools, release 13.0, V13.0.88
// Based on NVVM 20.0.0
//

.version 9.0
.target sm_100
.address_size 64

.extern .func  (.param .b32 func_retval0) vprintf
(
	.param .b64 vprintf_param_0,
	.param .b64 vprintf_param_1
)
;
.global .align 1 .b8 $str[34] = {84, 104, 114, 101, 97, 100, 32, 37, 100, 58, 32, 70, 97, 99, 116, 111, 114, 105, 97, 108, 32, 111, 102, 32, 37, 100, 32, 105, 115, 32, 37, 100, 10};

.func  (.param .b32 func_retval0) _Z9factoriali(
	.param .b32 _Z9factoriali_param_0
)
{
	.reg .pred 	%p<6>;
	.reg .b32 	%r<44>;

	ld.param.u32 	%r41, [_Z9factoriali_param_0];
	setp.lt.s32 	%p1, %r41, 2;
	mov.b32 	%r43, 1;
	@%p1 bra 	$L__BB0_8;
	add.s32 	%r35, %r41, -1;
	add.s32 	%r26, %r41, -2;
	and.b32  	%r2, %r35, 3;
	setp.lt.u32 	%p2, %r26, 3;
	mov.b32 	%r43, 1;
	@%p2 bra 	$L__BB0_5;
	and.b32  	%r28, %r35, -4;
	neg.s32 	%r34, %r28;
	mov.b32 	%r43, 1;
$L__BB0_3:
	add.s32 	%r29, %r35, -2;
	mad.lo.s32 	%r30, %r43, %r35, %r43;
	add.s32 	%r31, %r35, -1;
	mul.lo.s32 	%r32, %r35, %r30;
	mul.lo.s32 	%r33, %r31, %r32;
	mul.lo.s32 	%r43, %r29, %r33;
	add.s32 	%r35, %r35, -4;
	add.s32 	%r34, %r34, 4;
	setp.ne.s32 	%p3, %r34, 0;
	@%p3 bra 	$L__BB0_3;
	add.s32 	%r41, %r35, 1;
$L__BB0_5:
	setp.eq.s32 	%p4, %r2, 0;
	@%p4 bra 	$L__BB0_8;
	neg.s32 	%r40, %r2;
$L__BB0_7:
	.pragma "nounroll";
	add.s32 	%r18, %r41, -1;
	mul.lo.s32 	%r43, %r41, %r43;
	add.s32 	%r40, %r40, 1;
	setp.ne.s32 	%p5, %r40, 0;
	mov.u32 	%r41, %r18;
	@%p5 bra 	$L__BB0_7;
$L__BB0_8:
	st.param.b32 	[func_retval0], %r43;
	ret;

}
	// .globl	_Z18calculateFactorialPii
.visible .entry _Z18calculateFactorialPii(
	.param .u64 .ptr .align 1 _Z18calculateFactorialPii_param_0,
	.param .u32 _Z18calculateFactorialPii_param_1
)
{
	.local .align 8 .b8 	__local_depot1[16];
	.reg .b64 	%SP;
	.reg .b64 	%SPL;
	.reg .pred 	%p<2>;
	.reg .b32 	%r<11>;
	.reg .b64 	%rd<9>;

	mov.u64 	%SPL, __local_depot1;
	cvta.local.u64 	%SP, %SPL;
	ld.param.u64 	%rd1, [_Z18calculateFactorialPii_param_0];
	ld.param.u32 	%r2, [_Z18calculateFactorialPii_param_1];
	mov.u32 	%r3, %tid.x;
	mov.u32 	%r4, %ctaid.x;
	mov.u32 	%r5, %ntid.x;
	mad.lo.s32 	%r1, %r4, %r5, %r3;
	setp.ge.s32 	%p1, %r1, %r2;
	@%p1 bra 	$L__BB1_2;
	add.u64 	%rd2, %SP, 0;
	add.u64 	%rd3, %SPL, 0;
	cvta.to.global.u64 	%rd4, %rd1;
	mul.wide.s32 	%rd5, %r1, 4;
	add.s64 	%rd6, %rd4, %rd5;
	ld.global.u32 	%r6, [%rd6];
	{ // callseq 0, 0
	.param .b32 param0;
	st.param.b32 	[param0], %r6;
	.param .b32 retval0;
	call.uni (retval0), 
	_Z9factoriali, 
	(
	param0
	);
	ld.param.b32 	%r7, [retval0];
	} // callseq 0
	st.local.v2.u32 	[%rd3], {%r1, %r6};
	st.local.u32 	[%rd3+8], %r7;
	mov.u64 	%rd7, $str;
	cvta.global.u64 	%rd8, %rd7;
	{ // callseq 1, 0
	.param .b64 param0;
	st.param.b64 	[param0], %rd8;
	.param .b64 param1;
	st.param.b64 	[param1], %rd2;
	.param .b32 retval0;
	call.uni (retval0), 
	vprintf, 
	(
	param0, 
	param1
	);
	ld.param.b32 	%r9, [retval0];
	} // callseq 1
$L__BB1_2:
	ret;

}


// ===== COMPILED SASS (sm_100) =====

	.target	sm_100

	.elftype	@"ET_EXEC"


//--------------------- .note.nv.tkinfo           --------------------------
	.section	.note.nv.tkinfo,"",@"SHT_NOTE"
	.sectionflags	@"SHF_NOTE_NV_TKINFO"
	.tkinfo
        /*0018*/ 	.word	0x00000002
        /*0030*/ 	.string	""
        /*0030*/ 	.string	"ptxas"
        /*0030*/ 	.string	"Cuda compilation tools, release 13.0, V13.0.88"
        /*0030*/ 	.string	"Build cuda_13.0.r13.0/compiler.36424714_0"
        /*0030*/ 	.string	"-arch sm_100 -m 64 "



//--------------------- .note.nv.cuinfo           --------------------------
	.section	.note.nv.cuinfo,"",@"SHT_NOTE"
	.sectionflags	@"SHF_NOTE_NV_CUINFO"
        /*0018*/ 	.short	0x0002
        /*001a*/ 	.short	0x0064
        /*001c*/ 	.short	0x0082
	.zero		2


//--------------------- .nv.info                  --------------------------
	.section	.nv.info,"",@"SHT_CUDA_INFO"
	.align	4


	//----- nvinfo : EIATTR_REGCOUNT
	.align		4
        /*0000*/ 	.byte	0x04, 0x2f
        /*0002*/ 	.short	(.L_2 - .L_1)
	.align		4
.L_1:
        /*0004*/ 	.word	index@(_Z18calculateFactorialPii)
        /*0008*/ 	.word	0x00000018


	//----- nvinfo : EIATTR_FRAME_SIZE
	.align		4
.L_2:
        /*000c*/ 	.byte	0x04, 0x11
        /*000e*/ 	.short	(.L_4 - .L_3)
	.align		4
.L_3:
        /*0010*/ 	.word	index@($_Z18calculateFactorialPii$_Z9factoriali)
        /*0014*/ 	.word	0x00000010


	//----- nvinfo : EIATTR_FRAME_SIZE
	.align		4
.L_4:
        /*0018*/ 	.byte	0x04, 0x11
        /*001a*/ 	.short	(.L_6 - .L_5)
	.align		4
.L_5:
        /*001c*/ 	.word	index@(_Z18calculateFactorialPii)
        /*0020*/ 	.word	0x00000010


	//----- nvinfo : EIATTR_MIN_STACK_SIZE
	.align		4
.L_6:
        /*0024*/ 	.byte	0x04, 0x12
        /*0026*/ 	.short	(.L_8 - .L_7)
	.align		4
.L_7:
        /*0028*/ 	.word	index@(_Z18calculateFactorialPii)
        /*002c*/ 	.word	0x00000010
.L_8:


//--------------------- .nv.compat                --------------------------
	.section	.nv.compat,"",@"SHT_CUDA_COMPAT_INFO"
	.align	4
        /*0000*/ 	.byte	0x02, 0x09, 0x00, 0x00, 0x02, 0x02, 0x01, 0x00, 0x02, 0x05, 0x05, 0x00, 0x03, 0x07, 0x01, 0x01
        /*0010*/ 	.byte	0x02, 0x03, 0x00, 0x00, 0x02, 0x06, 0x01, 0x00, 0x04, 0x0b, 0x08, 0x00, 0x09, 0x00, 0x00, 0x00
        /*0020*/ 	.byte	0x00, 0x00, 0x00, 0x00


//--------------------- .nv.info._Z18calculateFactorialPii --------------------------
	.section	.nv.info._Z18calculateFactorialPii,"",@"SHT_CUDA_INFO"
	.sectionflags	@""
	.align	4


	//----- nvinfo : EIATTR_CUDA_API_VERSION
	.align		4
        /*0000*/ 	.byte	0x04, 0x37
        /*0002*/ 	.short	(.L_10 - .L_9)
.L_9:
        /*0004*/ 	.word	0x00000082


	//----- nvinfo : EIATTR_KPARAM_INFO
	.align		4
.L_10:
        /*0008*/ 	.byte	0x04, 0x17
        /*000a*/ 	.short	(.L_12 - .L_11)
.L_11:
        /*000c*/ 	.word	0x00000000
        /*0010*/ 	.short	0x0001
        /*0012*/ 	.short	0x0008
        /*0014*/ 	.byte	0x00, 0xf0, 0x11, 0x00


	//----- nvinfo : EIATTR_KPARAM_INFO
	.align		4
.L_12:
        /*0018*/ 	.byte	0x04, 0x17
        /*001a*/ 	.short	(.L_14 - .L_13)
.L_13:
        /*001c*/ 	.word	0x00000000
        /*0020*/ 	.short	0x0000
        /*0022*/ 	.short	0x0000
        /*0024*/ 	.byte	0x00, 0xf5, 0x21, 0x00


	//----- nvinfo : EIATTR_SPARSE_MMA_MASK
	.align		4
.L_14:
        /*0028*/ 	.byte	0x03, 0x50
        /*002a*/ 	.short	0x0000


	//----- nvinfo : EIATTR_MAXREG_COUNT
	.align		4
        /*002c*/ 	.byte	0x03, 0x1b
        /*002e*/ 	.short	0x00ff


	//----- nvinfo : EIATTR_EXTERNS
	.align		4
        /*0030*/ 	.byte	0x04, 0x0f
        /*0032*/ 	.short	(.L_16 - .L_15)


	//   ....[0]....
	.align		4
.L_15:
        /*0034*/ 	.word	index@(vprintf)


	//----- nvinfo : EIATTR_MERCURY_ISA_VERSION
	.align		4
.L_16:
        /*0038*/ 	.byte	0x03, 0x5f
        /*003a*/ 	.short	0x0101


	//----- nvinfo : EIATTR_VRC_CTA_INIT_COUNT
	.align		4
        /*003c*/ 	.byte	0x02, 0x4a
	.zero		1
	.zero		1


	//----- nvinfo : EIATTR_SYSCALL_OFFSETS
	.align		4
        /*0040*/ 	.byte	0x04, 0x46
        /*0042*/ 	.short	(.L_18 - .L_17)


	//   ....[0]....
.L_17:
        /*0044*/ 	.word	0x000001d0


	//----- nvinfo : EIATTR_EXIT_INSTR_OFFSETS
	.align		4
.L_18:
        /*0048*/ 	.byte	0x04, 0x1c
        /*004a*/ 	.short	(.L_20 - .L_19)


	//   ....[0]....
.L_19:
        /*004c*/ 	.word	0x000000c0


	//   ....[1]....
        /*0050*/ 	.word	0x000001e0


	//----- nvinfo : EIATTR_CRS_STACK_SIZE
	.align		4
.L_20:
        /*0054*/ 	.byte	0x04, 0x1e
        /*0056*/ 	.short	(.L_22 - .L_21)
.L_21:
        /*0058*/ 	.word	0x00000000


	//----- nvinfo : EIATTR_CBANK_PARAM_SIZE
	.align		4
.L_22:
        /*005c*/ 	.byte	0x03, 0x19
        /*005e*/ 	.short	0x000c


	//----- nvinfo : EIATTR_PARAM_CBANK
	.align		4
        /*0060*/ 	.byte	0x04, 0x0a
        /*0062*/ 	.short	(.L_24 - .L_23)
	.align		4
.L_23:
        /*0064*/ 	.word	index@(.nv.constant0._Z18calculateFactorialPii)
        /*0068*/ 	.short	0x0380
        /*006a*/ 	.short	0x000c


	//----- nvinfo : EIATTR_SW_WAR
	.align		4
.L_24:
        /*006c*/ 	.byte	0x04, 0x36
        /*006e*/ 	.short	(.L_26 - .L_25)
.L_25:
        /*0070*/ 	.word	0x00000008
.L_26:


//--------------------- .nv.callgraph             --------------------------
	.section	.nv.callgraph,"",@"SHT_CUDA_CALLGRAPH"
	.align	4
	.sectionentsize	8
	.align		4
        /*0000*/ 	.word	0x00000000
	.align		4
        /*0004*/ 	.word	0xffffffff
	.align		4
        /*0008*/ 	.word	index@(_Z18calculateFactorialPii)
	.align		4
        /*000c*/ 	.word	index@(vprintf)
	.align		4
        /*0010*/ 	.word	0x00000000
	.align		4
        /*0014*/ 	.word	0xfffffffe
	.align		4
        /*0018*/ 	.word	0x00000000
	.align		4
        /*001c*/ 	.word	0xfffffffd
	.align		4
        /*0020*/ 	.word	0x00000000
	.align		4
        /*0024*/ 	.word	0xfffffffc


//--------------------- .nv.constant4             --------------------------
	.section	.nv.constant4,"a",@progbits
	.align	8
	.align		8
.nv.constant4:
        /*0000*/ 	.dword	vprintf
	.align		8
        /*0008*/ 	.dword	$str


//--------------------- .text._Z18calculateFactorialPii --------------------------
	.section	.text._Z18calculateFactorialPii,"ax",@progbits
	.align	128
        .global         _Z18calculateFactorialPii
        .type           _Z18calculateFactorialPii,@function
        .size           _Z18calculateFactorialPii,(.L_x_15 - _Z18calculateFactorialPii)
        .other          _Z18calculateFactorialPii,@"STO_CUDA_ENTRY STV_DEFAULT"
_Z18calculateFactorialPii:
.text._Z18calculateFactorialPii:
[----:B------:R-:W0:Y:S01]  /*0000*/  LDC R1, c[0x0][0x37c] ;  /* 0x0000df00ff017b82 */ /* 0x000e220000000800 */
[----:B------:R-:W1:Y:S01]  /*0010*/  S2R R2, SR_TID.X ;  /* 0x0000000000027919 */ /* 0x000e620000002100 */
[----:B------:R-:W2:Y:S06]  /*0020*/  LDCU UR5, c[0x0][0x2fc] ;  /* 0x00005f80ff0577ac */ /* 0x000eac0008000800 */
[----:B------:R-:W1:Y:S01]  /*0030*/  S2UR UR6, SR_CTAID.X ;  /* 0x00000000000679c3 */ /* 0x000e620000002500 */
[----:B0-----:R-:W-:Y:S01]  /*0040*/  IADD3 R1, PT, PT, R1, -0x10, RZ ;  /* 0xfffffff001017810 */ /* 0x001fe20007ffe0ff */
[----:B------:R-:W0:Y:S01]  /*0050*/  LDCU UR7, c[0x0][0x388] ;  /* 0x00007100ff0777ac */ /* 0x000e220008000800 */
[----:B------:R-:W3:Y:S05]  /*0060*/  LDCU UR4, c[0x0][0x2f8] ;  /* 0x00005f00ff0477ac */ /* 0x000eea0008000800 */
[----:B------:R-:W1:Y:S01]  /*0070*/  LDC R3, c[0x0][0x360] ;  /* 0x0000d800ff037b82 */ /* 0x000e620000000800 */
[----:B---3--:R-:W-:-:S05]  /*0080*/  IADD3 R6, P1, PT, R1, UR4, RZ ;  /* 0x0000000401067c10 */ /* 0x008fca000ff3e0ff */
[----:B--2---:R-:W-:Y:S02]  /*0090*/  IMAD.X R7, RZ, RZ, UR5, P1 ;  /* 0x00000005ff077e24 */ /* 0x004fe400088e06ff */
[----:B-1----:R-:W-:-:S05]  /*00a0*/  IMAD R2, R3, UR6, R2 ;  /* 0x0000000603027c24 */ /* 0x002fca000f8e0202 */
[----:B0-----:R-:W-:-:S13]  /*00b0*/  ISETP.GE.AND P0, PT, R2, UR7, PT ;  /* 0x0000000702007c0c */ /* 0x001fda000bf06270 */
[----:B------:R-:W-:Y:S05]  /*00c0*/  @P0 EXIT ;  /* 0x000000000000094d */ /* 0x000fea0003800000 */
[----:B------:R-:W0:Y:S01]  /*00d0*/  LDC.64 R4, c[0x0][0x380] ;  /* 0x0000e000ff047b82 */ /* 0x000e220000000a00 */
[----:B------:R-:W1:Y:S01]  /*00e0*/  LDCU.64 UR4, c[0x0][0x358] ;  /* 0x00006b00ff0477ac */ /* 0x000e620008000a00 */
[----:B0-----:R-:W-:-:S05]  /*00f0*/  IMAD.WIDE R4, R2, 0x4, R4 ;  /* 0x0000000402047825 */ /* 0x001fca00078e0204 */
[----:B-1----:R0:W5:Y:S01]  /*0100*/  LDG.E R3, desc[UR4][R4.64] ;  /* 0x0000000404037981 */ /* 0x002162000c1e1900 */
[----:B------:R-:W-:Y:S01]  /*0110*/  BSSY.RECONVERGENT B2, `(.L_x_0) ;  /* 0x0000003000027945 */ /* 0x000fe20003800200 */
[----:B------:R-:W-:-:S07]  /*0120*/  MOV R0, 0x140 ;  /* 0x0000014000007802 */ /* 0x000fce0000000f00 */
[----:B0----5:R-:W-:Y:S05]  /*0130*/  CALL.REL.NOINC `($_Z18calculateFactorialPii$_Z9factoriali) ;  /* 0x00000000002c7944 */ /* 0x021fea0003c00000 */
[----:B------:R-:W-:Y:S05]  /*0140*/  BSYNC.RECONVERGENT B2 ;  /* 0x0000000000027941 */ /* 0x000fea0003800200 */
.L_x_0:
[----:B------:R-:W-:Y:S01]  /*0150*/  MOV R0, 0x0 ;  /* 0x0000000000007802 */ /* 0x000fe20000000f00 */
[----:B------:R0:W-:Y:S01]  /*0160*/  STL.64 [R1], R2 ;  /* 0x0000000201007387 */ /* 0x0001e20000100a00 */
[----:B------:R-:W1:Y:S02]  /*0170*/  LDCU.64 UR4, c[0x4][0x8] ;  /* 0x01000100ff0477ac */ /* 0x000e640008000a00 */
[----:B------:R0:W2:Y:S01]  /*0180*/  LDC.64 R8, c[0x4][R0] ;  /* 0x0100000000087b82 */ /* 0x0000a20000000a00 */
[----:B------:R0:W-:Y:S01]  /*0190*/  STL [R1+0x8], R10 ;  /* 0x0000080a01007387 */ /* 0x0001e20000100800 */
[----:B-1----:R-:W-:Y:S01]  /*01a0*/  MOV R4, UR4 ;  /* 0x0000000400047c02 */ /* 0x002fe20008000f00 */
[----:B0-----:R-:W-:-:S07]  /*01b0*/  IMAD.U32 R5, RZ, RZ, UR5 ;  /* 0x00000005ff057e24 */ /* 0x001fce000f8e00ff */
[----:B------:R-:W-:-:S07]  /*01c0*/  LEPC R20, `(.L_x_1) ;  /* 0x000000001014794e */ /* 0x000fce0000000000 */
[----:B--2---:R-:W-:Y:S05]  /*01d0*/  CALL.ABS.NOINC R8 ;  /* 0x0000000008007343 */ /* 0x004fea0003c00000 */
.L_x_1:
[----:B------:R-:W-:Y:S05]  /*01e0*/  EXIT ;  /* 0x000000000000794d */ /* 0x000fea0003800000 */
        .type           $_Z18calculateFactorialPii$_Z9factoriali,@function
        .size           $_Z18calculateFactorialPii$_Z9factoriali,(.L_x_15 - $_Z18calculateFactorialPii$_Z9factoriali)
$_Z18calculateFactorialPii$_Z9factoriali:
[----:B------:R-:W-:Y:S01]  /*01f0*/  ISETP.GE.AND P0, PT, R3, 0x2, PT ;  /* 0x000000020300780c */ /* 0x000fe20003f06270 */
[----:B------:R-:W-:-:S12]  /*0200*/  HFMA2 R10, -RZ, RZ, 0, 5.9604644775390625e-08 ;  /* 0x00000001ff0a7431 */ /* 0x000fd800000001ff */
[----:B------:R-:W-:Y:S05]  /*0210*/  @!P0 BRA `(.L_x_2) ;  /* 0x0000000400888947 */ /* 0x000fea0003800000 */
[----:B------:R-:W-:Y:S01]  /*0220*/  IMAD.MOV.U32 R5, RZ, RZ, R3 ;  /* 0x000000ffff057224 */ /* 0x000fe200078e0003 */
[----:B------:R-:W-:Y:S01]  /*0230*/  BSSY.RECONVERGENT B1, `(.L_x_3) ;  /* 0x0000057000017945 */ /* 0x000fe20003800200 */
[----:B------:R-:W-:Y:S02]  /*0240*/  MOV R10, 0x1 ;  /* 0x00000001000a7802 */ /* 0x000fe40000000f00 */
[C---:B------:R-:W-:Y:S01]  /*0250*/  VIADD R8, R5.reuse, 0xffffffff ;  /* 0xffffffff05087836 */ /* 0x040fe20000000000 */
[----:B------:R-:W-:-:S04]  /*0260*/  IADD3 R4, PT, PT, R5, -0x2, RZ ;  /* 0xfffffffe05047810 */ /* 0x000fc80007ffe0ff */
[----:B------:R-:W-:Y:S02]  /*0270*/  ISETP.GE.U32.AND P0, PT, R4, 0x3, PT ;  /* 0x000000030400780c */ /* 0x000fe40003f06070 */
[----:B------:R-:W-:-:S11]  /*0280*/  LOP3.LUT R4, R8, 0x3, RZ, 0xc0, !PT ;  /* 0x0000000308047812 */ /* 0x000fd600078ec0ff */
[----:B------:R-:W-:Y:S05]  /*0290*/  @!P0 BRA `(.L_x_4) ;  /* 0x0000000400408947 */ /* 0x000fea0003800000 */
[----:B------:R-:W-:Y:S01]  /*02a0*/  IMAD.MOV.U32 R5, RZ, RZ, R8 ;  /* 0x000000ffff057224 */ /* 0x000fe200078e0008 */
[----:B------:R-:W-:Y:S01]  /*02b0*/  BSSY.RECONVERGENT B0, `(.L_x_5) ;  /* 0x000004d000007945 */ /* 0x000fe20003800200 */
[----:B------:R-:W-:-:S03]  /*02c0*/  IMAD.MOV.U32 R10, RZ, RZ, 0x1 ;  /* 0x00000001ff0a7424 */ /* 0x000fc600078e00ff */
[----:B------:R-:W-:-:S04]  /*02d0*/  LOP3.LUT R8, R5, 0xfffffffc, RZ, 0xc0, !PT ;  /* 0xfffffffc05087812 */ /* 0x000fc800078ec0ff */
[----:B------:R-:W-:-:S04]  /*02e0*/  IADD3 R8, PT, PT, -R8, RZ, RZ ;  /* 0x000000ff08087210 */ /* 0x000fc80007ffe1ff */
[----:B------:R-:W-:-:S13]  /*02f0*/  ISETP.GE.AND P0, PT, R8, RZ, PT ;  /* 0x000000ff0800720c */ /* 0x000fda0003f06270 */
[----:B------:R-:W-:Y:S05]  /*0300*/  @P0 BRA `(.L_x_6) ;  /* 0x0000000000f40947 */ /* 0x000fea0003800000 */
[----:B------:R-:W-:Y:S01]  /*0310*/  IADD3 R9, PT, PT, -R8, RZ, RZ ;  /* 0x000000ff08097210 */ /* 0x000fe20007ffe1ff */
[----:B------:R-:W-:Y:S01]  /*0320*/  BSSY.RECONVERGENT B3, `(.L_x_7) ;  /* 0x0000024000037945 */ /* 0x000fe20003800200 */
[----:B------:R-:W-:Y:S02]  /*0330*/  PLOP3.LUT P0, PT, PT, PT, PT, 0x80, 0x8 ;  /* 0x000000000008781c */ /* 0x000fe40003f0f070 */
[----:B------:R-:W-:-:S13]  /*0340*/  ISETP.GT.AND P1, PT, R9, 0xc, PT ;  /* 0x0000000c0900780c */ /* 0x000fda0003f24270 */
[----:B------:R-:W-:Y:S05]  /*0350*/  @!P1 BRA `(.L_x_8) ;  /* 0x0000000000809947 */ /* 0x000fea0003800000 */
[----:B------:R-:W-:-:S13]  /*0360*/  PLOP3.LUT P0, PT, PT, PT, PT, 0x8, 0x80 ;  /* 0x000000000080781c */ /* 0x000fda0003f0e170 */
.L_x_9:
[C---:B------:R-:W-:Y:S01]  /*0370*/  IMAD R10, R5.reuse, R10, R10 ;  /* 0x0000000a050a7224 */ /* 0x040fe200078e020a */
[C---:B------:R-:W-:Y:S01]  /*0380*/  IADD3 R9, PT, PT, R5.reuse, -0x2, RZ ;  /* 0xfffffffe05097810 */ /* 0x040fe20007ffe0ff */
[C---:B------:R-:W-:Y:S01]  /*0390*/  VIADD R11, R5.reuse, 0xffffffff ;  /* 0xffffffff050b7836 */ /* 0x040fe20000000000 */
[----:B------:R-:W-:Y:S01]  /*03a0*/  IADD3 R8, PT, PT, R8, 0x10, RZ ;  /* 0x0000001008087810 */ /* 0x000fe20007ffe0ff */
[----:B------:R-:W-:Y:S02]  /*03b0*/  IMAD R10, R10, R5, RZ ;  /* 0x000000050a0a7224 */ /* 0x000fe400078e02ff */
[----:B------:R-:W-:Y:S01]  /*03c0*/  VIADD R12, R5, 0xfffffffc ;  /* 0xfffffffc050c7836 */ /* 0x000fe20000000000 */
[----:B------:R-:W-:Y:S01]  /*03d0*/  ISETP.GE.AND P1, PT, R8, -0xc, PT ;  /* 0xfffffff40800780c */ /* 0x000fe20003f26270 */
[----:B------:R-:W-:-:S04]  /*03e0*/  IMAD R10, R11, R10, RZ ;  /* 0x0000000a0b0a7224 */ /* 0x000fc800078e02ff */
[----:B------:R-:W-:Y:S01]  /*03f0*/  IMAD R9, R9, R10, RZ ;  /* 0x0000000a09097224 */ /* 0x000fe200078e02ff */
[----:B------:R-:W-:-:S03]  /*0400*/  IADD3 R10, PT, PT, R5, -0x5, RZ ;  /* 0xfffffffb050a7810 */ /* 0x000fc60007ffe0ff */
[----:B------:R-:W-:-:S04]  /*0410*/  IMAD R9, R9, R12, R9 ;  /* 0x0000000c09097224 */ /* 0x000fc800078e0209 */
[----:B------:R-:W-:Y:S01]  /*0420*/  IMAD R11, R12, R9, RZ ;  /* 0x000000090c0b7224 */ /* 0x000fe200078e02ff */
[C---:B------:R-:W-:Y:S01]  /*0430*/  IADD3 R9, PT, PT, R5.reuse, -0x6, RZ ;  /* 0xfffffffa05097810 */ /* 0x040fe20007ffe0ff */
[----:B------:R-:W-:Y:S02]  /*0440*/  VIADD R12, R5, 0xfffffff8 ;  /* 0xfffffff8050c7836 */ /* 0x000fe40000000000 */
[----:B------:R-:W-:-:S04]  /*0450*/  IMAD R10, R10, R11, RZ ;  /* 0x0000000b0a0a7224 */ /* 0x000fc800078e02ff */
[----:B------:R-:W-:Y:S01]  /*0460*/  IMAD R9, R9, R10, RZ ;  /* 0x0000000a09097224 */ /* 0x000fe200078e02ff */
[----:B------:R-:W-:-:S03]  /*0470*/  IADD3 R10, PT, PT, R5, -0x9, RZ ;  /* 0xfffffff7050a7810 */ /* 0x000fc60007ffe0ff */
[----:B------:R-:W-:-:S04]  /*0480*/  IMAD R9, R9, R12, R9 ;  /* 0x0000000c09097224 */ /* 0x000fc800078e0209 */
[----:B------:R-:W-:Y:S01]  /*0490*/  IMAD R11, R12, R9, RZ ;  /* 0x000000090c0b7224 */ /* 0x000fe200078e02ff */
[C---:B------:R-:W-:Y:S01]  /*04a0*/  IADD3 R9, PT, PT, R5.reuse, -0xa, RZ ;  /* 0xfffffff605097810 */ /* 0x040fe20007ffe0ff */
[C---:B------:R-:W-:Y:S02]  /*04b0*/  VIADD R12, R5.reuse, 0xfffffff4 ;  /* 0xfffffff4050c7836 */ /* 0x040fe40000000000 */
[----:B------:R-:W-:Y:S01]  /*04c0*/  IMAD R10, R10, R11, RZ ;  /* 0x0000000b0a0a7224 */ /* 0x000fe200078e02ff */
[----:B------:R-:W-:-:S03]  /*04d0*/  IADD3 R11, PT, PT, R5, -0xd, RZ ;  /* 0xfffffff3050b7810 */ /* 0x000fc60007ffe0ff */
[----:B------:R-:W-:Y:S02]  /*04e0*/  IMAD R9, R9, R10, RZ ;  /* 0x0000000a09097224 */ /* 0x000fe400078e02ff */
[C---:B------:R-:W-:Y:S01]  /*04f0*/  VIADD R10, R5.reuse, 0xfffffff2 ;  /* 0xfffffff2050a7836 */ /* 0x040fe20000000000 */
[----:B------:R-:W-:Y:S01]  /*0500*/  IADD3 R5, PT, PT, R5, -0x10, RZ ;  /* 0xfffffff005057810 */ /* 0x000fe20007ffe0ff */
[----:B------:R-:W-:-:S04]  /*0510*/  IMAD R9, R9, R12, R9 ;  /* 0x0000000c09097224 */ /* 0x000fc800078e0209 */
[----:B------:R-:W-:-:S04]  /*0520*/  IMAD R12, R12, R9, RZ ;  /* 0x000000090c0c7224 */ /* 0x000fc800078e02ff */
[----:B------:R-:W-:-:S04]  /*0530*/  IMAD R11, R11, R12, RZ ;  /* 0x0000000c0b0b7224 */ /* 0x000fc800078e02ff */
[----:B------:R-:W-:Y:S01]  /*0540*/  IMAD R10, R10, R11, RZ ;  /* 0x0000000b0a0a7224 */ /* 0x000fe200078e02ff */
[----:B------:R-:W-:Y:S06]  /*0550*/  @!P1 BRA `(.L_x_9) ;  /* 0xfffffffc00849947 */ /* 0x000fec000383ffff */
.L_x_8:
[----:B------:R-:W-:Y:S05]  /*0560*/  BSYNC.RECONVERGENT B3 ;  /* 0x0000000000037941 */ /* 0x000fea0003800200 */
.L_x_7:
[----:B------:R-:W-:Y:S01]  /*0570*/  IADD3 R9, PT, PT, -R8, RZ, RZ ;  /* 0x000000ff08097210 */ /* 0x000fe20007ffe1ff */
[----:B------:R-:W-:Y:S03]  /*0580*/  BSSY.RECONVERGENT B3, `(.L_x_10) ;  /* 0x0000013000037945 */ /* 0x000fe60003800200 */
[----:B------:R-:W-:-:S13]  /*0590*/  ISETP.GT.AND P1, PT, R9, 0x4, PT ;  /* 0x000000040900780c */ /* 0x000fda0003f24270 */
[----:B------:R-:W-:Y:S05]  /*05a0*/  @!P1 BRA `(.L_x_11) ;  /* 0x0000000000409947 */ /* 0x000fea0003800000 */
[----:B------:R-:W-:Y:S01]  /*05b0*/  IMAD R10, R10, R5, R10 ;  /* 0x000000050a0a7224 */ /* 0x000fe200078e020a */
[C---:B------:R-:W-:Y:S01]  /*05c0*/  IADD3 R9, PT, PT, R5.reuse, -0x2, RZ ;  /* 0xfffffffe05097810 */ /* 0x040fe20007ffe0ff */
[C---:B------:R-:W-:Y:S01]  /*05d0*/  VIADD R11, R5.reuse, 0xffffffff ;  /* 0xffffffff050b7836 */ /* 0x040fe20000000000 */
[C---:B------:R-:W-:Y:S01]  /*05e0*/  IADD3 R12, PT, PT, R5.reuse, -0x4, RZ ;  /* 0xfffffffc050c7810 */ /* 0x040fe20007ffe0ff */
[----:B------:R-:W-:Y:S01]  /*05f0*/  IMAD R10, R5, R10, RZ ;  /* 0x0000000a050a7224 */ /* 0x000fe200078e02ff */
[----:B------:R-:W-:Y:S02]  /*0600*/  PLOP3.LUT P0, PT, PT, PT, PT, 0x8, 0x80 ;  /* 0x000000000080781c */ /* 0x000fe40003f0e170 */
[----:B------:R-:W-:Y:S01]  /*0610*/  IADD3 R8, PT, PT, R8, 0x8, RZ ;  /* 0x0000000808087810 */ /* 0x000fe20007ffe0ff */
[----:B------:R-:W-:Y:S02]  /*0620*/  IMAD R10, R11, R10, RZ ;  /* 0x0000000a0b0a7224 */ /* 0x000fe400078e02ff */
[----:B------:R-:W-:-:S02]  /*0630*/  VIADD R11, R5, 0xfffffffb ;  /* 0xfffffffb050b7836 */ /* 0x000fc40000000000 */
[----:B------:R-:W-:Y:S01]  /*0640*/  IMAD R9, R9, R10, RZ ;  /* 0x0000000a09097224 */ /* 0x000fe200078e02ff */
[C---:B------:R-:W-:Y:S01]  /*0650*/  IADD3 R10, PT, PT, R5.reuse, -0x6, RZ ;  /* 0xfffffffa050a7810 */ /* 0x040fe20007ffe0ff */
[----:B------:R-:W-:Y:S02]  /*0660*/  VIADD R5, R5, 0xfffffff8 ;  /* 0xfffffff805057836 */ /* 0x000fe40000000000 */
[----:B------:R-:W-:-:S04]  /*0670*/  IMAD R9, R9, R12, R9 ;  /* 0x0000000c09097224 */ /* 0x000fc800078e0209 */
[----:B------:R-:W-:-:S04]  /*0680*/  IMAD R12, R12, R9, RZ ;  /* 0x000000090c0c7224 */ /* 0x000fc800078e02ff */
[----:B------:R-:W-:-:S04]  /*0690*/  IMAD R11, R11, R12, RZ ;  /* 0x0000000c0b0b7224 */ /* 0x000fc800078e02ff */
[----:B------:R-:W-:-:S07]  /*06a0*/  IMAD R10, R10, R11, RZ ;  /* 0x0000000b0a0a7224 */ /* 0x000fce00078e02ff */
.L_x_11:
[----:B------:R-:W-:Y:S05]  /*06b0*/  BSYNC.RECONVERGENT B3 ;  /* 0x0000000000037941 */ /* 0x000fea0003800200 */
.L_x_10:
[----:B------:R-:W-:-:S13]  /*06c0*/  ISETP.NE.OR P0, PT, R8, RZ, P0 ;  /* 0x000000ff0800720c */ /* 0x000fda0000705670 */
[----:B------:R-:W-:Y:S05]  /*06d0*/  @!P0 BRA `(.L_x_12) ;  /* 0x0000000000288947 */ /* 0x000fea0003800000 */
.L_x_6:
[----:B------:R-:W-:Y:S01]  /*06e0*/  IADD3 R8, PT, PT, R8, 0x4, RZ ;  /* 0x0000000408087810 */ /* 0x000fe20007ffe0ff */
[C---:B------:R-:W-:Y:S01]  /*06f0*/  IMAD R10, R5.reuse, R10, R10 ;  /* 0x0000000a050a7224 */ /* 0x040fe200078e020a */
[C---:B------:R-:W-:Y:S02]  /*0700*/  IADD3 R9, PT, PT, R5.reuse, -0x1, RZ ;  /* 0xffffffff05097810 */ /* 0x040fe40007ffe0ff */
[----:B------:R-:W-:Y:S01]  /*0710*/  ISETP.NE.AND P0, PT, R8, RZ, PT ;  /* 0x000000ff0800720c */ /* 0x000fe20003f05270 */
[----:B------:R-:W-:Y:S02]  /*0720*/  IMAD R12, R10, R5, RZ ;  /* 0x000000050a0c7224 */ /* 0x000fe400078e02ff */
[C---:B------:R-:W-:Y:S01]  /*0730*/  VIADD R10, R5.reuse, 0xfffffffe ;  /* 0xfffffffe050a7836 */ /* 0x040fe20000000000 */
[----:B------:R-:W-:Y:S01]  /*0740*/  IADD3 R5, PT, PT, R5, -0x4, RZ ;  /* 0xfffffffc05057810 */ /* 0x000fe20007ffe0ff */
[----:B------:R-:W-:-:S04]  /*0750*/  IMAD R9, R9, R12, RZ ;  /* 0x0000000c09097224 */ /* 0x000fc800078e02ff */
[----:B------:R-:W-:-:S04]  /*0760*/  IMAD R10, R10, R9, RZ ;  /* 0x000000090a0a7224 */ /* 0x000fc800078e02ff */
[----:B------:R-:W-:Y:S05]  /*0770*/  @P0 BRA `(.L_x_6) ;  /* 0xfffffffc00d80947 */ /* 0x000fea000383ffff */
.L_x_12:
[----:B------:R-:W-:Y:S05]  /*0780*/  BSYNC.RECONVERGENT B0 ;  /* 0x0000000000007941 */ /* 0x000fea0003800200 */
.L_x_5:
[----:B------:R-:W-:-:S07]  /*0790*/  IADD3 R5, PT, PT, R5, 0x1, RZ ;  /* 0x0000000105057810 */ /* 0x000fce0007ffe0ff */
.L_x_4:
[----:B------:R-:W-:Y:S05]  /*07a0*/  BSYNC.RECONVERGENT B1 ;  /* 0x0000000000017941 */ /* 0x000fea0003800200 */
.L_x_3:
[----:B------:R-:W-:-:S13]  /*07b0*/  ISETP.NE.AND P0, PT, R4, RZ, PT ;  /* 0x000000ff0400720c */ /* 0x000fda0003f05270 */
[----:B------:R-:W-:Y:S05]  /*07c0*/  @!P0 BRA `(.L_x_2) ;  /* 0x00000000001c8947 */ /* 0x000fea0003800000 */
[----:B------:R-:W-:-:S07]  /*07d0*/  IMAD.MOV R4, RZ, RZ, -R4 ;  /* 0x000000ffff047224 */ /* 0x000fce00078e0a04 */
.L_x_13:
[----:B------:R-:W-:Y:S01]  /*07e0*/  IADD3 R4, PT, PT, R4, 0x1, RZ ;  /* 0x0000000104047810 */ /* 0x000fe20007ffe0ff */
[----:B------:R-:W-:Y:S01]  /*07f0*/  IMAD R10, R10, R5, RZ ;  /* 0x000000050a0a7224 */ /* 0x000fe200078e02ff */
[----:B------:R-:W-:Y:S02]  /*0800*/  IADD3 R8, PT, PT, R5, -0x1, RZ ;  /* 0xffffffff05087810 */ /* 0x000fe40007ffe0ff */
[----:B------:R-:W-:-:S03]  /*0810*/  ISETP.NE.AND P0, PT, R4, RZ, PT ;  /* 0x000000ff0400720c */ /* 0x000fc60003f05270 */
[----:B------:R-:W-:-:S10]  /*0820*/  IMAD.MOV.U32 R5, RZ, RZ, R8 ;  /* 0x000000ffff057224 */ /* 0x000fd400078e0008 */
[----:B------:R-:W-:Y:S05]  /*0830*/  @P0 BRA `(.L_x_13) ;  /* 0xfffffffc00e80947 */ /* 0x000fea000383ffff */
.L_x_2:
[----:B------:R-:W-:Y:S02]  /*0840*/  MOV R4, R0 ;  /* 0x0000000000047202 */ /* 0x000fe40000000f00 */
[----:B------:R-:W-:-:S04]  /*0850*/  MOV R5, 0x0 ;  /* 0x0000000000057802 */ /* 0x000fc80000000f00 */
[----:B------:R-:W-:Y:S05]  /*0860*/  RET.REL.NODEC R4 `(_Z18calculateFactorialPii) ;  /* 0xfffffff404e47950 */ /* 0x000fea0003c3ffff */
.L_x_14:
[----:B------:R-:W-:-:S00]  /*0870*/  BRA `(.L_x_14) ;  /* 0xfffffffc00fc7947 */ /* 0x000fc0000383ffff */
[----:B------:R-:W-:-:S00]  /*0880*/  NOP ;  /* 0x0000000000007918 */ /* 0x000fc00000000000 */
[----:B------:R-:W-:-:S00]  /*0890*/  NOP ;  /* 0x0000000000007918 */ /* 0x000fc00000000000 */
[----:B------:R-:W-:-:S00]  /*08a0*/  NOP ;  /* 0x0000000000007918 */ /* 0x000fc00000000000 */
[----:B------:R-:W-:-:S00]  /*08b0*/  NOP ;  /* 0x0000000000007918 */ /* 0x000fc00000000000 */
[----:B------:R-:W-:-:S00]  /*08c0*/  NOP ;  /* 0x0000000000007918 */ /* 0x000fc00000000000 */
[----:B------:R-:W-:-:S00]  /*08d0*/  NOP ;  /* 0x0000000000007918 */ /* 0x000fc00000000000 */
[----:B------:R-:W-:-:S00]  /*08e0*/  NOP ;  /* 0x0000000000007918 */ /* 0x000fc00000000000 */
[----:B------:R-:W-:-:S00]  /*08f0*/  NOP ;  /* 0x0000000000007918 */ /* 0x000fc00000000000 */
.L_x_15:


//--------------------- .nv.global.init           --------------------------
	.section	.nv.global.init,"aw",@progbits
.nv.global.init:
	.type		$str,@object
	.size		$str,(.L_0 - $str)
$str:
        /*0000*/ 	.byte	0x54, 0x68, 0x72, 0x65, 0x61, 0x64, 0x20, 0x25, 0x64, 0x3a, 0x20, 0x46, 0x61, 0x63, 0x74, 0x6f
        /*0010*/ 	.byte	0x72, 0x69, 0x61, 0x6c, 0x20, 0x6f, 0x66, 0x20, 0x25, 0x64, 0x20, 0x69, 0x73, 0x20, 0x25, 0x64
        /*0020*/ 	.byte	0x0a, 0x00
.L_0:


//--------------------- .nv.shared.reserved.0     --------------------------
	.section	.nv.shared.reserved.0,"aw",@nobits
	.weak		__nv_reservedSMEM_offset_0_alias
	.size		__nv_reservedSMEM_offset_0_alias, 0, 64
	.other		__nv_reservedSMEM_offset_0_alias,@"STO_CUDA_RESERVED_SHARED STV_DEFAULT"
__nv_reservedSMEM_offset_0_alias:
	.zero		0
	.zero		64


//--------------------- .nv.constant0._Z18calculateFactorialPii --------------------------
	.section	.nv.constant0._Z18calculateFactorialPii,"a",@progbits
	.sectionflags	@""
	.align	4
.nv.constant0._Z18calculateFactorialPii:
	.zero		908


//--------------------- SYMBOLS --------------------------

	.type		.nv.reservedSmem.offset0,@object
	.size		.nv.reservedSmem.offset0,0x4
	.type		vprintf,@function
